//
// Generated by NVIDIA NVVM Compiler
//
// Compiler Build ID: CL-36424714
// Cuda compilation tools, release 13.0, V13.0.88
// Based on NVVM 20.0.0
//

.version 9.0
.target sm_100
.address_size 64

	// .globl	_Z7vec_incPfm

.visible .entry _Z7vec_incPfm(
	.param .u64 .ptr .align 1 _Z7vec_incPfm_param_0,
	.param .u64 _Z7vec_incPfm_param_1
)
{
	.reg .pred 	%p<3>;
	.reg .b32 	%r<7>;
	.reg .b32 	%f<3>;
	.reg .b64 	%rd<13>;

	ld.param.u64 	%rd7, [_Z7vec_incPfm_param_0];
	ld.param.u64 	%rd8, [_Z7vec_incPfm_param_1];
	mov.u32 	%r2, %tid.x;
	mov.u32 	%r3, %ctaid.x;
	mov.u32 	%r1, %ntid.x;
	mad.lo.s32 	%r4, %r3, %r1, %r2;
	cvt.u64.u32 	%rd12, %r4;
	mul.lo.s64 	%rd9, %rd8, %rd8;
	mul.lo.s64 	%rd2, %rd9, %rd8;
	setp.le.u64 	%p1, %rd2, %rd12;
	@%p1 bra 	$L__BB0_3;
	mov.u32 	%r5, %nctaid.x;
	mul.lo.s32 	%r6, %r1, %r5;
	cvt.u64.u32 	%rd3, %r6;
	cvta.to.global.u64 	%rd4, %rd7;
$L__BB0_2:
	shl.b64 	%rd10, %rd12, 2;
	add.s64 	%rd11, %rd4, %rd10;
	ld.global.f32 	%f1, [%rd11];
	add.f32 	%f2, %f1, 0f3F800000;
	st.global.f32 	[%rd11], %f2;
	add.s64 	%rd12, %rd12, %rd3;
	setp.lt.u64 	%p2, %rd12, %rd2;
	@%p2 bra 	$L__BB0_2;
$L__BB0_3:
	ret;

}


// ===== COMPILED SASS (sm_100) =====

	.target	sm_100

	.elftype	@"ET_EXEC"


//--------------------- .note.nv.tkinfo           --------------------------
	.section	.note.nv.tkinfo,"",@"SHT_NOTE"
	.sectionflags	@"SHF_NOTE_NV_TKINFO"
	.tkinfo
        /*0018*/ 	.word	0x00000002
        /*0030*/ 	.string	""
        /*0030*/ 	.string	"ptxas"
        /*0030*/ 	.string	"Cuda compilation tools, release 13.0, V13.0.88"
        /*0030*/ 	.string	"Build cuda_13.0.r13.0/compiler.36424714_0"
        /*0030*/ 	.string	"-arch sm_100 -m 64 "



//--------------------- .note.nv.cuinfo           --------------------------
	.section	.note.nv.cuinfo,"",@"SHT_NOTE"
	.sectionflags	@"SHF_NOTE_NV_CUINFO"
        /*0018*/ 	.short	0x0002
        /*001a*/ 	.short	0x0064
        /*001c*/ 	.short	0x0082
	.zero		2


//--------------------- .nv.info                  --------------------------
	.section	.nv.info,"",@"SHT_CUDA_INFO"
	.align	4


	//----- nvinfo : EIATTR_REGCOUNT
	.align		4
        /*0000*/ 	.byte	0x04, 0x2f
        /*0002*/ 	.short	(.L_1 - .L_0)
	.align		4
.L_0:
        /*0004*/ 	.word	index@(_Z7vec_incPfm)
        /*0008*/ 	.word	0x0000000a


	//----- nvinfo : EIATTR_FRAME_SIZE
	.align		4
.L_1:
        /*000c*/ 	.byte	0x04, 0x11
        /*000e*/ 	.short	(.L_3 - .L_2)
	.align		4
.L_2:
        /*0010*/ 	.word	index@(_Z7vec_incPfm)
        /*0014*/ 	.word	0x00000000


	//----- nvinfo : EIATTR_MIN_STACK_SIZE
	.align		4
.L_3:
        /*0018*/ 	.byte	0x04, 0x12
        /*001a*/ 	.short	(.L_5 - .L_4)
	.align		4
.L_4:
        /*001c*/ 	.word	index@(_Z7vec_incPfm)
        /*0020*/ 	.word	0x00000000
.L_5:


//--------------------- .nv.compat                --------------------------
	.section	.nv.compat,"",@"SHT_CUDA_COMPAT_INFO"
	.align	4
        /*0000*/ 	.byte	0x02, 0x09, 0x00, 0x00, 0x02, 0x02, 0x01, 0x00, 0x02, 0x05, 0x05, 0x00, 0x03, 0x07, 0x01, 0x01
        /*0010*/ 	.byte	0x02, 0x03, 0x00, 0x00, 0x02, 0x06, 0x01, 0x00, 0x04, 0x0b, 0x08, 0x00, 0x09, 0x00, 0x00, 0x00
        /*0020*/ 	.byte	0x00, 0x00, 0x00, 0x00


//--------------------- .nv.info._Z7vec_incPfm    --------------------------
	.section	.nv.info._Z7vec_incPfm,"",@"SHT_CUDA_INFO"
	.sectionflags	@""
	.align	4


	//----- nvinfo : EIATTR_CUDA_API_VERSION
	.align		4
        /*0000*/ 	.byte	0x04, 0x37
        /*0002*/ 	.short	(.L_7 - .L_6)
.L_6:
        /*0004*/ 	.word	0x00000082


	//----- nvinfo : EIATTR_KPARAM_INFO
	.align		4
.L_7:
        /*0008*/ 	.byte	0x04, 0x17
        /*000a*/ 	.short	(.L_9 - .L_8)
.L_8:
        /*000c*/ 	.word	0x00000000
        /*0010*/ 	.short	0x0001
        /*0012*/ 	.short	0x0008
        /*0014*/ 	.byte	0x00, 0xf0, 0x21, 0x00


	//----- nvinfo : EIATTR_KPARAM_INFO
	.align		4
.L_9:
        /*0018*/ 	.byte	0x04, 0x17
        /*001a*/ 	.short	(.L_11 - .L_10)
.L_10:
        /*001c*/ 	.word	0x00000000
        /*0020*/ 	.short	0x0000
        /*0022*/ 	.short	0x0000
        /*0024*/ 	.byte	0x00, 0xf5, 0x21, 0x00


	//----- nvinfo : EIATTR_SPARSE_MMA_MASK
	.align		4
.L_11:
        /*0028*/ 	.byte	0x03, 0x50
        /*002a*/ 	.short	0x0000


	//----- nvinfo : EIATTR_MAXREG_COUNT
	.align		4
        /*002c*/ 	.byte	0x03, 0x1b
        /*002e*/ 	.short	0x00ff


	//----- nvinfo : EIATTR_MERCURY_ISA_VERSION
	.align		4
        /*0030*/ 	.byte	0x03, 0x5f
        /*0032*/ 	.short	0x0101


	//----- nvinfo : EIATTR_VRC_CTA_INIT_COUNT
	.align		4
        /*0034*/ 	.byte	0x02, 0x4a
	.zero		1
	.zero		1


	//----- nvinfo : EIATTR_EXIT_INSTR_OFFSETS
	.align		4
        /*0038*/ 	.byte	0x04, 0x1c
        /*003a*/ 	.short	(.L_13 - .L_12)


	//   ....[0]....
.L_12:
        /*003c*/ 	.word	0x00000110


	//   ....[1]....
        /*0040*/ 	.word	0x00000220


	//----- nvinfo : EIATTR_CRS_STACK_SIZE
	.align		4
.L_13:
        /*0044*/ 	.byte	0x04, 0x1e
        /*0046*/ 	.short	(.L_15 - .L_14)
.L_14:
        /*0048*/ 	.word	0x00000000


	//----- nvinfo : EIATTR_CBANK_PARAM_SIZE
	.align		4
.L_15:
        /*004c*/ 	.byte	0x03, 0x19
        /*004e*/ 	.short	0x0010


	//----- nvinfo : EIATTR_PARAM_CBANK
	.align		4
        /*0050*/ 	.byte	0x04, 0x0a
        /*0052*/ 	.short	(.L_17 - .L_16)
	.align		4
.L_16:
        /*0054*/ 	.word	index@(.nv.constant0._Z7vec_incPfm)
        /*0058*/ 	.short	0x0380
        /*005a*/ 	.short	0x0010


	//----- nvinfo : EIATTR_SW_WAR
	.align		4
.L_17:
        /*005c*/ 	.byte	0x04, 0x36
        /*005e*/ 	.short	(.L_19 - .L_18)
.L_18:
        /*0060*/ 	.word	0x00000008
.L_19:


//--------------------- .nv.callgraph             --------------------------
	.section	.nv.callgraph,"",@"SHT_CUDA_CALLGRAPH"
	.align	4
	.sectionentsize	8
	.align		4
        /*0000*/ 	.word	0x00000000
	.align		4
        /*0004*/ 	.word	0xffffffff
	.align		4
        /*0008*/ 	.word	0x00000000
	.align		4
        /*000c*/ 	.word	0xfffffffe
	.align		4
        /*0010*/ 	.word	0x00000000
	.align		4
        /*0014*/ 	.word	0xfffffffd
	.align		4
        /*0018*/ 	.word	0x00000000
	.align		4
        /*001c*/ 	.word	0xfffffffc


//--------------------- .text._Z7vec_incPfm       --------------------------
	.section	.text._Z7vec_incPfm,"ax",@progbits
	.align	128
        .global         _Z7vec_incPfm
        .type           _Z7vec_incPfm,@function
        .size           _Z7vec_incPfm,(.L_x_2 - _Z7vec_incPfm)
        .other          _Z7vec_incPfm,@"STO_CUDA_ENTRY STV_DEFAULT"
_Z7vec_incPfm:
.text._Z7vec_incPfm:
[----:B------:R-:W-:Y:S01]  /*0000*/  LDC R1, c[0x0][0x37c] ;  /* 0x0000df00ff017b82 */ /* 0x000fe20000000800 */
[----:B------:R-:W0:Y:S01]  /*0010*/  LDCU.64 UR8, c[0x0][0x388] ;  /* 0x00007100ff0877ac */ /* 0x000e220008000a00 */
[----:B------:R-:W1:Y:S06]  /*0020*/  S2R R0, SR_TID.X ;  /* 0x0000000000007919 */ /* 0x000e6c0000002100 */
[----:B------:R-:W1:Y:S08]  /*0030*/  S2UR UR10, SR_CTAID.X ;  /* 0x00000000000a79c3 */ /* 0x000e700000002500 */
[----:B------:R-:W1:Y:S01]  /*0040*/  LDC R3, c[0x0][0x360] ;  /* 0x0000d800ff037b82 */ /* 0x000e620000000800 */
[----:B0-----:R-:W-:-:S02]  /*0050*/  UIMAD UR6, UR9, UR8, URZ ;  /* 0x00000008090672a4 */ /* 0x001fc4000f8e02ff */
[----:B------:R-:W-:Y:S02]  /*0060*/  UIMAD.WIDE.U32 UR4, UR8, UR8, URZ ;  /* 0x00000008080472a5 */ /* 0x000fe4000f8e00ff */
[----:B------:R-:W-:-:S04]  /*0070*/  UIMAD UR6, UR8, UR9, UR6 ;  /* 0x00000009080672a4 */ /* 0x000fc8000f8e0206 */
[----:B------:R-:W-:Y:S02]  /*0080*/  UIADD3 UR5, UPT, UPT, UR5, UR6, URZ ;  /* 0x0000000605057290 */ /* 0x000fe4000fffe0ff */
[----:B------:R-:W-:Y:S02]  /*0090*/  UIMAD.WIDE.U32 UR6, UR4, UR8, URZ ;  /* 0x00000008040672a5 */ /* 0x000fe4000f8e00ff */
[----:B------:R-:W-:-:S04]  /*00a0*/  UIMAD UR5, UR5, UR8, URZ ;  /* 0x00000008050572a4 */ /* 0x000fc8000f8e02ff */
[----:B------:R-:W-:Y:S01]  /*00b0*/  UIMAD UR4, UR4, UR9, UR5 ;  /* 0x00000009040472a4 */ /* 0x000fe2000f8e0205 */
[----:B-1----:R-:W-:-:S03]  /*00c0*/  IMAD R0, R3, UR10, R0 ;  /* 0x0000000a03007c24 */ /* 0x002fc6000f8e0200 */
[----:B------:R-:W-:Y:S02]  /*00d0*/  UIADD3 UR4, UPT, UPT, UR7, UR4, URZ ;  /* 0x0000000407047290 */ /* 0x000fe4000fffe0ff */
[----:B------:R-:W-:-:S04]  /*00e0*/  ISETP.LT.U32.AND P0, PT, R0, UR6, PT ;  /* 0x0000000600007c0c */ /* 0x000fc8000bf01070 */
[----:B------:R-:W-:-:S05]  /*00f0*/  IMAD.U32 R2, RZ, RZ, UR4 ;  /* 0x00000004ff027e24 */ /* 0x000fca000f8e00ff */
[----:B------:R-:W-:-:S13]  /*0100*/  ISETP.GT.U32.AND.EX P0, PT, R2, RZ, PT, P0 ;  /* 0x000000ff0200720c */ /* 0x000fda0003f04100 */
[----:B------:R-:W-:Y:S05]  /*0110*/  @!P0 EXIT ;  /* 0x000000000000894d */ /* 0x000fea0003800000 */
[----:B------:R-:W0:Y:S01]  /*0120*/  LDCU UR5, c[0x0][0x370] ;  /* 0x00006e00ff0577ac */ /* 0x000e220008000800 */
[----:B------:R-:W-:Y:S02]  /*0130*/  IMAD.MOV.U32 R7, RZ, RZ, R0 ;  /* 0x000000ffff077224 */ /* 0x000fe400078e0000 */
[----:B------:R-:W-:Y:S01]  /*0140*/  IMAD.MOV.U32 R6, RZ, RZ, RZ ;  /* 0x000000ffff067224 */ /* 0x000fe200078e00ff */
[----:B------:R-:W1:Y:S01]  /*0150*/  LDCU.64 UR8, c[0x0][0x358] ;  /* 0x00006b00ff0877ac */ /* 0x000e620008000a00 */
[----:B------:R-:W2:Y:S01]  /*0160*/  LDCU.64 UR10, c[0x0][0x380] ;  /* 0x00007000ff0a77ac */ /* 0x000ea20008000a00 */
[----:B0-----:R-:W-:-:S07]  /*0170*/  IMAD R0, R3, UR5, RZ ;  /* 0x0000000503007c24 */ /* 0x001fce000f8e02ff */
.L_x_0:
[----:B0-2---:R-:W-:-:S04]  /*0180*/  LEA R2, P0, R7, UR10, 0x2 ;  /* 0x0000000a07027c11 */ /* 0x005fc8000f8010ff */
[----:B------:R-:W-:-:S05]  /*0190*/  LEA.HI.X R3, R7, UR11, R6, 0x2, P0 ;  /* 0x0000000b07037c11 */ /* 0x000fca00080f1406 */
[----:B-1----:R-:W2:Y:S01]  /*01a0*/  LDG.E R4, desc[UR8][R2.64] ;  /* 0x0000000802047981 */ /* 0x002ea2000c1e1900 */
[----:B------:R-:W-:-:S05]  /*01b0*/  IADD3 R7, P0, PT, R0, R7, RZ ;  /* 0x0000000700077210 */ /* 0x000fca0007f1e0ff */
[----:B------:R-:W-:Y:S01]  /*01c0*/  IMAD.X R6, RZ, RZ, R6, P0 ;  /* 0x000000ffff067224 */ /* 0x000fe200000e0606 */
[----:B------:R-:W-:-:S04]  /*01d0*/  ISETP.GE.U32.AND P0, PT, R7, UR6, PT ;  /* 0x0000000607007c0c */ /* 0x000fc8000bf06070 */
[----:B------:R-:W-:Y:S01]  /*01e0*/  ISETP.GE.U32.AND.EX P0, PT, R6, UR4, PT, P0 ;  /* 0x0000000406007c0c */ /* 0x000fe2000bf06100 */
[----:B--2---:R-:W-:-:S05]  /*01f0*/  FADD R5, R4, 1 ;  /* 0x3f80000004057421 */ /* 0x004fca0000000000 */
[----:B------:R0:W-:Y:S07]  /*0200*/  STG.E desc[UR8][R2.64], R5 ;  /* 0x0000000502007986 */ /* 0x0001ee000c101908 */
[----:B------:R-:W-:Y:S05]  /*0210*/  @!P0 BRA `(.L_x_0) ;  /* 0xfffffffc00d88947 */ /* 0x000fea000383ffff */
[----:B------:R-:W-:Y:S05]  /*0220*/  EXIT ;  /* 0x000000000000794d */ /* 0x000fea0003800000 */
.L_x_1:
[----:B------:R-:W-:-:S00]  /*0230*/  BRA `(.L_x_1) ;  /* 0xfffffffc00fc7947 */ /* 0x000fc0000383ffff */
[----:B------:R-:W-:-:S00]  /*0240*/  NOP ;  /* 0x0000000000007918 */ /* 0x000fc00000000000 */
        /* <DEDUP_REMOVED lines=11> */
.L_x_2:


//--------------------- .nv.shared.reserved.0     --------------------------
	.section	.nv.shared.reserved.0,"aw",@nobits
	.weak		__nv_reservedSMEM_offset_0_alias
	.size		__nv_reservedSMEM_offset_0_alias, 0, 64
	.other		__nv_reservedSMEM_offset_0_alias,@"STO_CUDA_RESERVED_SHARED STV_DEFAULT"
__nv_reservedSMEM_offset_0_alias:
	.zero		0
	.zero		64


//--------------------- .nv.constant0._Z7vec_incPfm --------------------------
	.section	.nv.constant0._Z7vec_incPfm,"a",@progbits
	.sectionflags	@""
	.align	4
.nv.constant0._Z7vec_incPfm:
	.zero		912


//--------------------- SYMBOLS --------------------------

	.type		.nv.reservedSmem.offset0,@object
	.size		.nv.reservedSmem.offset0,0x4
